//
// Generated by NVIDIA NVVM Compiler
//
// Compiler Build ID: CL-36424714
// Cuda compilation tools, release 13.0, V13.0.88
// Based on NVVM 20.0.0
//

.version 9.0
.target sm_100
.address_size 64

	// .globl	_Z16sumArrayOnDevicePKfS0_Pfi

.visible .entry _Z16sumArrayOnDevicePKfS0_Pfi(
	.param .u64 .ptr .align 1 _Z16sumArrayOnDevicePKfS0_Pfi_param_0,
	.param .u64 .ptr .align 1 _Z16sumArrayOnDevicePKfS0_Pfi_param_1,
	.param .u64 .ptr .align 1 _Z16sumArrayOnDevicePKfS0_Pfi_param_2,
	.param .u32 _Z16sumArrayOnDevicePKfS0_Pfi_param_3
)
{
	.reg .pred 	%p<2>;
	.reg .b32 	%r<6>;
	.reg .b32 	%f<4>;
	.reg .b64 	%rd<11>;

	ld.param.u64 	%rd1, [_Z16sumArrayOnDevicePKfS0_Pfi_param_0];
	ld.param.u64 	%rd2, [_Z16sumArrayOnDevicePKfS0_Pfi_param_1];
	ld.param.u64 	%rd3, [_Z16sumArrayOnDevicePKfS0_Pfi_param_2];
	ld.param.u32 	%r2, [_Z16sumArrayOnDevicePKfS0_Pfi_param_3];
	mov.u32 	%r3, %ctaid.x;
	mov.u32 	%r4, %ntid.x;
	mov.u32 	%r5, %tid.x;
	mad.lo.s32 	%r1, %r3, %r4, %r5;
	setp.ge.s32 	%p1, %r1, %r2;
	@%p1 bra 	$L__BB0_2;
	cvta.to.global.u64 	%rd4, %rd1;
	cvta.to.global.u64 	%rd5, %rd2;
	cvta.to.global.u64 	%rd6, %rd3;
	mul.wide.s32 	%rd7, %r1, 4;
	add.s64 	%rd8, %rd4, %rd7;
	ld.global.f32 	%f1, [%rd8];
	add.s64 	%rd9, %rd5, %rd7;
	ld.global.f32 	%f2, [%rd9];
	add.f32 	%f3, %f1, %f2;
	add.s64 	%rd10, %rd6, %rd7;
	st.global.f32 	[%rd10], %f3;
$L__BB0_2:
	ret;

}


// ===== COMPILED SASS (sm_100) =====

	.target	sm_100

	.elftype	@"ET_EXEC"


//--------------------- .note.nv.tkinfo           --------------------------
	.section	.note.nv.tkinfo,"",@"SHT_NOTE"
	.sectionflags	@"SHF_NOTE_NV_TKINFO"
	.tkinfo
        /*0018*/ 	.word	0x00000002
        /*0030*/ 	.string	""
        /*0030*/ 	.string	"ptxas"
        /*0030*/ 	.string	"Cuda compilation tools, release 13.0, V13.0.88"
        /*0030*/ 	.string	"Build cuda_13.0.r13.0/compiler.36424714_0"
        /*0030*/ 	.string	"-arch sm_100 -m 64 "



//--------------------- .note.nv.cuinfo           --------------------------
	.section	.note.nv.cuinfo,"",@"SHT_NOTE"
	.sectionflags	@"SHF_NOTE_NV_CUINFO"
        /*0018*/ 	.short	0x0002
        /*001a*/ 	.short	0x0064
        /*001c*/ 	.short	0x0082
	.zero		2


//--------------------- .nv.info                  --------------------------
	.section	.nv.info,"",@"SHT_CUDA_INFO"
	.align	4


	//----- nvinfo : EIATTR_REGCOUNT
	.align		4
        /*0000*/ 	.byte	0x04, 0x2f
        /*0002*/ 	.short	(.L_1 - .L_0)
	.align		4
.L_0:
        /*0004*/ 	.word	index@(_Z16sumArrayOnDevicePKfS0_Pfi)
        /*0008*/ 	.word	0x0000000c


	//----- nvinfo : EIATTR_FRAME_SIZE
	.align		4
.L_1:
        /*000c*/ 	.byte	0x04, 0x11
        /*000e*/ 	.short	(.L_3 - .L_2)
	.align		4
.L_2:
        /*0010*/ 	.word	index@(_Z16sumArrayOnDevicePKfS0_Pfi)
        /*0014*/ 	.word	0x00000000


	//----- nvinfo : EIATTR_MIN_STACK_SIZE
	.align		4
.L_3:
        /*0018*/ 	.byte	0x04, 0x12
        /*001a*/ 	.short	(.L_5 - .L_4)
	.align		4
.L_4:
        /*001c*/ 	.word	index@(_Z16sumArrayOnDevicePKfS0_Pfi)
        /*0020*/ 	.word	0x00000000
.L_5:


//--------------------- .nv.compat                --------------------------
	.section	.nv.compat,"",@"SHT_CUDA_COMPAT_INFO"
	.align	4
        /*0000*/ 	.byte	0x02, 0x09, 0x00, 0x00, 0x02, 0x02, 0x01, 0x00, 0x02, 0x05, 0x05, 0x00, 0x03, 0x07, 0x01, 0x01
        /*0010*/ 	.byte	0x02, 0x03, 0x00, 0x00, 0x02, 0x06, 0x01, 0x00, 0x04, 0x0b, 0x08, 0x00, 0x09, 0x00, 0x00, 0x00
        /*0020*/ 	.byte	0x00, 0x00, 0x00, 0x00


//--------------------- .nv.info._Z16sumArrayOnDevicePKfS0_Pfi --------------------------
	.section	.nv.info._Z16sumArrayOnDevicePKfS0_Pfi,"",@"SHT_CUDA_INFO"
	.sectionflags	@""
	.align	4


	//----- nvinfo : EIATTR_CUDA_API_VERSION
	.align		4
        /*0000*/ 	.byte	0x04, 0x37
        /*0002*/ 	.short	(.L_7 - .L_6)
.L_6:
        /*0004*/ 	.word	0x00000082


	//----- nvinfo : EIATTR_KPARAM_INFO
	.align		4
.L_7:
        /*0008*/ 	.byte	0x04, 0x17
        /*000a*/ 	.short	(.L_9 - .L_8)
.L_8:
        /*000c*/ 	.word	0x00000000
        /*0010*/ 	.short	0x0003
        /*0012*/ 	.short	0x0018
        /*0014*/ 	.byte	0x00, 0xf0, 0x11, 0x00


	//----- nvinfo : EIATTR_KPARAM_INFO
	.align		4
.L_9:
        /*0018*/ 	.byte	0x04, 0x17
        /*001a*/ 	.short	(.L_11 - .L_10)
.L_10:
        /*001c*/ 	.word	0x00000000
        /*0020*/ 	.short	0x0002
        /*0022*/ 	.short	0x0010
        /*0024*/ 	.byte	0x00, 0xf5, 0x21, 0x00


	//----- nvinfo : EIATTR_KPARAM_INFO
	.align		4
.L_11:
        /*0028*/ 	.byte	0x04, 0x17
        /*002a*/ 	.short	(.L_13 - .L_12)
.L_12:
        /*002c*/ 	.word	0x00000000
        /*0030*/ 	.short	0x0001
        /*0032*/ 	.short	0x0008
        /*0034*/ 	.byte	0x00, 0xf5, 0x21, 0x00


	//----- nvinfo : EIATTR_KPARAM_INFO
	.align		4
.L_13:
        /*0038*/ 	.byte	0x04, 0x17
        /*003a*/ 	.short	(.L_15 - .L_14)
.L_14:
        /*003c*/ 	.word	0x00000000
        /*0040*/ 	.short	0x0000
        /*0042*/ 	.short	0x0000
        /*0044*/ 	.byte	0x00, 0xf5, 0x21, 0x00


	//----- nvinfo : EIATTR_SPARSE_MMA_MASK
	.align		4
.L_15:
        /*0048*/ 	.byte	0x03, 0x50
        /*004a*/ 	.short	0x0000


	//----- nvinfo : EIATTR_MAXREG_COUNT
	.align		4
        /*004c*/ 	.byte	0x03, 0x1b
        /*004e*/ 	.short	0x00ff


	//----- nvinfo : EIATTR_MERCURY_ISA_VERSION
	.align		4
        /*0050*/ 	.byte	0x03, 0x5f
        /*0052*/ 	.short	0x0101


	//----- nvinfo : EIATTR_VRC_CTA_INIT_COUNT
	.align		4
        /*0054*/ 	.byte	0x02, 0x4a
	.zero		1
	.zero		1


	//----- nvinfo : EIATTR_EXIT_INSTR_OFFSETS
	.align		4
        /*0058*/ 	.byte	0x04, 0x1c
        /*005a*/ 	.short	(.L_17 - .L_16)


	//   ....[0]....
.L_16:
        /*005c*/ 	.word	0x00000070


	//   ....[1]....
        /*0060*/ 	.word	0x00000130


	//----- nvinfo : EIATTR_CBANK_PARAM_SIZE
	.align		4
.L_17:
        /*0064*/ 	.byte	0x03, 0x19
        /*0066*/ 	.short	0x001c


	//----- nvinfo : EIATTR_PARAM_CBANK
	.align		4
        /*0068*/ 	.byte	0x04, 0x0a
        /*006a*/ 	.short	(.L_19 - .L_18)
	.align		4
.L_18:
        /*006c*/ 	.word	index@(.nv.constant0._Z16sumArrayOnDevicePKfS0_Pfi)
        /*0070*/ 	.short	0x0380
        /*0072*/ 	.short	0x001c


	//----- nvinfo : EIATTR_SW_WAR
	.align		4
.L_19:
        /*0074*/ 	.byte	0x04, 0x36
        /*0076*/ 	.short	(.L_21 - .L_20)
.L_20:
        /*0078*/ 	.word	0x00000008
.L_21:


//--------------------- .nv.callgraph             --------------------------
	.section	.nv.callgraph,"",@"SHT_CUDA_CALLGRAPH"
	.align	4
	.sectionentsize	8
	.align		4
        /*0000*/ 	.word	0x00000000
	.align		4
        /*0004*/ 	.word	0xffffffff
	.align		4
        /*0008*/ 	.word	0x00000000
	.align		4
        /*000c*/ 	.word	0xfffffffe
	.align		4
        /*0010*/ 	.word	0x00000000
	.align		4
        /*0014*/ 	.word	0xfffffffd
	.align		4
        /*0018*/ 	.word	0x00000000
	.align		4
        /*001c*/ 	.word	0xfffffffc


//--------------------- .text._Z16sumArrayOnDevicePKfS0_Pfi --------------------------
	.section	.text._Z16sumArrayOnDevicePKfS0_Pfi,"ax",@progbits
	.align	128
        .global         _Z16sumArrayOnDevicePKfS0_Pfi
        .type           _Z16sumArrayOnDevicePKfS0_Pfi,@function
        .size           _Z16sumArrayOnDevicePKfS0_Pfi,(.L_x_1 - _Z16sumArrayOnDevicePKfS0_Pfi)
        .other          _Z16sumArrayOnDevicePKfS0_Pfi,@"STO_CUDA_ENTRY STV_DEFAULT"
_Z16sumArrayOnDevicePKfS0_Pfi:
.text._Z16sumArrayOnDevicePKfS0_Pfi:
[----:B------:R-:W-:Y:S01]  /*0000*/  LDC R1, c[0x0][0x37c] ;  /* 0x0000df00ff017b82 */ /* 0x000fe20000000800 */
[----:B------:R-:W0:Y:S07]  /*0010*/  S2R R0, SR_TID.X ;  /* 0x0000000000007919 */ /* 0x000e2e0000002100 */
[----:B------:R-:W0:Y:S01]  /*0020*/  S2UR UR4, SR_CTAID.X ;  /* 0x00000000000479c3 */ /* 0x000e220000002500 */
[----:B------:R-:W1:Y:S07]  /*0030*/  LDCU UR5, c[0x0][0x398] ;  /* 0x00007300ff0577ac */ /* 0x000e6e0008000800 */
[----:B------:R-:W0:Y:S02]  /*0040*/  LDC R9, c[0x0][0x360] ;  /* 0x0000d800ff097b82 */ /* 0x000e240000000800 */
[----:B0-----:R-:W-:-:S05]  /*0050*/  IMAD R9, R9, UR4, R0 ;  /* 0x0000000409097c24 */ /* 0x001fca000f8e0200 */
[----:B-1----:R-:W-:-:S13]  /*0060*/  ISETP.GE.AND P0, PT, R9, UR5, PT ;  /* 0x0000000509007c0c */ /* 0x002fda000bf06270 */
[----:B------:R-:W-:Y:S05]  /*0070*/  @P0 EXIT ;  /* 0x000000000000094d */ /* 0x000fea0003800000 */
[----:B------:R-:W0:Y:S01]  /*0080*/  LDC.64 R2, c[0x0][0x380] ;  /* 0x0000e000ff027b82 */ /* 0x000e220000000a00 */
[----:B------:R-:W1:Y:S07]  /*0090*/  LDCU.64 UR4, c[0x0][0x358] ;  /* 0x00006b00ff0477ac */ /* 0x000e6e0008000a00 */
[----:B------:R-:W2:Y:S08]  /*00a0*/  LDC.64 R4, c[0x0][0x388] ;  /* 0x0000e200ff047b82 */ /* 0x000eb00000000a00 */
[----:B------:R-:W3:Y:S01]  /*00b0*/  LDC.64 R6, c[0x0][0x390] ;  /* 0x0000e400ff067b82 */ /* 0x000ee20000000a00 */
[----:B0-----:R-:W-:-:S06]  /*00c0*/  IMAD.WIDE R2, R9, 0x4, R2 ;  /* 0x0000000409027825 */ /* 0x001fcc00078e0202 */
[----:B-1----:R-:W4:Y:S01]  /*00d0*/  LDG.E R2, desc[UR4][R2.64] ;  /* 0x0000000402027981 */ /* 0x002f22000c1e1900 */
[----:B--2---:R-:W-:-:S06]  /*00e0*/  IMAD.WIDE R4, R9, 0x4, R4 ;  /* 0x0000000409047825 */ /* 0x004fcc00078e0204 */
[----:B------:R-:W4:Y:S01]  /*00f0*/  LDG.E R5, desc[UR4][R4.64] ;  /* 0x0000000404057981 */ /* 0x000f22000c1e1900 */
[----:B---3--:R-:W-:-:S04]  /*0100*/  IMAD.WIDE R6, R9, 0x4, R6 ;  /* 0x0000000409067825 */ /* 0x008fc800078e0206 */
[----:B----4-:R-:W-:-:S05]  /*0110*/  FADD R9, R2, R5 ;  /* 0x0000000502097221 */ /* 0x010fca0000000000 */
[----:B------:R-:W-:Y:S01]  /*0120*/  STG.E desc[UR4][R6.64], R9 ;  /* 0x0000000906007986 */ /* 0x000fe2000c101904 */
[----:B------:R-:W-:Y:S05]  /*0130*/  EXIT ;  /* 0x000000000000794d */ /* 0x000fea0003800000 */
.L_x_0:
[----:B------:R-:W-:-:S00]  /*0140*/  BRA `(.L_x_0) ;  /* 0xfffffffc00fc7947 */ /* 0x000fc0000383ffff */
[----:B------:R-:W-:-:S00]  /*0150*/  NOP ;  /* 0x0000000000007918 */ /* 0x000fc00000000000 */
        /* <DEDUP_REMOVED lines=10> */
.L_x_1:


//--------------------- .nv.shared.reserved.0     --------------------------
	.section	.nv.shared.reserved.0,"aw",@nobits
	.weak		__nv_reservedSMEM_offset_0_alias
	.size		__nv_reservedSMEM_offset_0_alias, 0, 64
	.other		__nv_reservedSMEM_offset_0_alias,@"STO_CUDA_RESERVED_SHARED STV_DEFAULT"
__nv_reservedSMEM_offset_0_alias:
	.zero		0
	.zero		64


//--------------------- .nv.constant0._Z16sumArrayOnDevicePKfS0_Pfi --------------------------
	.section	.nv.constant0._Z16sumArrayOnDevicePKfS0_Pfi,"a",@progbits
	.sectionflags	@""
	.align	4
.nv.constant0._Z16sumArrayOnDevicePKfS0_Pfi:
	.zero		924


//--------------------- SYMBOLS --------------------------

	.type		.nv.reservedSmem.offset0,@object
	.size		.nv.reservedSmem.offset0,0x4
